//
// Generated by NVIDIA NVVM Compiler
//
// Compiler Build ID: CL-36424714
// Cuda compilation tools, release 13.0, V13.0.88
// Based on NVVM 20.0.0
//

.version 9.0
.target sm_100
.address_size 64

	// .globl	sum

.visible .entry sum(
	.param .u64 .ptr .align 1 sum_param_0,
	.param .u32 sum_param_1,
	.param .u32 sum_param_2
)
{
	.reg .b32 	%r<4>;
	.reg .b64 	%rd<3>;

	ld.param.u64 	%rd1, [sum_param_0];
	ld.param.u32 	%r1, [sum_param_1];
	ld.param.u32 	%r2, [sum_param_2];
	cvta.to.global.u64 	%rd2, %rd1;
	add.s32 	%r3, %r2, %r1;
	st.global.u32 	[%rd2], %r3;
	ret;

}


// ===== COMPILED SASS (sm_100) =====

	.target	sm_100

	.elftype	@"ET_EXEC"


//--------------------- .note.nv.tkinfo           --------------------------
	.section	.note.nv.tkinfo,"",@"SHT_NOTE"
	.sectionflags	@"SHF_NOTE_NV_TKINFO"
	.tkinfo
        /*0018*/ 	.word	0x00000002
        /*0030*/ 	.string	""
        /*0030*/ 	.string	"ptxas"
        /*0030*/ 	.string	"Cuda compilation tools, release 13.0, V13.0.88"
        /*0030*/ 	.string	"Build cuda_13.0.r13.0/compiler.36424714_0"
        /*0030*/ 	.string	"-arch sm_100 -m 64 "



//--------------------- .note.nv.cuinfo           --------------------------
	.section	.note.nv.cuinfo,"",@"SHT_NOTE"
	.sectionflags	@"SHF_NOTE_NV_CUINFO"
        /*0018*/ 	.short	0x0002
        /*001a*/ 	.short	0x0064
        /*001c*/ 	.short	0x0082
	.zero		2


//--------------------- .nv.info                  --------------------------
	.section	.nv.info,"",@"SHT_CUDA_INFO"
	.align	4


	//----- nvinfo : EIATTR_REGCOUNT
	.align		4
        /*0000*/ 	.byte	0x04, 0x2f
        /*0002*/ 	.short	(.L_1 - .L_0)
	.align		4
.L_0:
        /*0004*/ 	.word	index@(sum)
        /*0008*/ 	.word	0x00000008


	//----- nvinfo : EIATTR_FRAME_SIZE
	.align		4
.L_1:
        /*000c*/ 	.byte	0x04, 0x11
        /*000e*/ 	.short	(.L_3 - .L_2)
	.align		4
.L_2:
        /*0010*/ 	.word	index@(sum)
        /*0014*/ 	.word	0x00000000


	//----- nvinfo : EIATTR_MIN_STACK_SIZE
	.align		4
.L_3:
        /*0018*/ 	.byte	0x04, 0x12
        /*001a*/ 	.short	(.L_5 - .L_4)
	.align		4
.L_4:
        /*001c*/ 	.word	index@(sum)
        /*0020*/ 	.word	0x00000000
.L_5:


//--------------------- .nv.compat                --------------------------
	.section	.nv.compat,"",@"SHT_CUDA_COMPAT_INFO"
	.align	4
        /*0000*/ 	.byte	0x02, 0x09, 0x00, 0x00, 0x02, 0x02, 0x01, 0x00, 0x02, 0x05, 0x05, 0x00, 0x03, 0x07, 0x01, 0x01
        /*0010*/ 	.byte	0x02, 0x03, 0x00, 0x00, 0x02, 0x06, 0x01, 0x00, 0x04, 0x0b, 0x08, 0x00, 0x09, 0x00, 0x00, 0x00
        /*0020*/ 	.byte	0x00, 0x00, 0x00, 0x00


//--------------------- .nv.info.sum              --------------------------
	.section	.nv.info.sum,"",@"SHT_CUDA_INFO"
	.sectionflags	@""
	.align	4


	//----- nvinfo : EIATTR_CUDA_API_VERSION
	.align		4
        /*0000*/ 	.byte	0x04, 0x37
        /*0002*/ 	.short	(.L_7 - .L_6)
.L_6:
        /*0004*/ 	.word	0x00000082


	//----- nvinfo : EIATTR_KPARAM_INFO
	.align		4
.L_7:
        /*0008*/ 	.byte	0x04, 0x17
        /*000a*/ 	.short	(.L_9 - .L_8)
.L_8:
        /*000c*/ 	.word	0x00000000
        /*0010*/ 	.short	0x0002
        /*0012*/ 	.short	0x000c
        /*0014*/ 	.byte	0x00, 0xf0, 0x11, 0x00


	//----- nvinfo : EIATTR_KPARAM_INFO
	.align		4
.L_9:
        /*0018*/ 	.byte	0x04, 0x17
        /*001a*/ 	.short	(.L_11 - .L_10)
.L_10:
        /*001c*/ 	.word	0x00000000
        /*0020*/ 	.short	0x0001
        /*0022*/ 	.short	0x0008
        /*0024*/ 	.byte	0x00, 0xf0, 0x11, 0x00


	//----- nvinfo : EIATTR_KPARAM_INFO
	.align		4
.L_11:
        /*0028*/ 	.byte	0x04, 0x17
        /*002a*/ 	.short	(.L_13 - .L_12)
.L_12:
        /*002c*/ 	.word	0x00000000
        /*0030*/ 	.short	0x0000
        /*0032*/ 	.short	0x0000
        /*0034*/ 	.byte	0x00, 0xf5, 0x21, 0x00


	//----- nvinfo : EIATTR_SPARSE_MMA_MASK
	.align		4
.L_13:
        /*0038*/ 	.byte	0x03, 0x50
        /*003a*/ 	.short	0x0000


	//----- nvinfo : EIATTR_MAXREG_COUNT
	.align		4
        /*003c*/ 	.byte	0x03, 0x1b
        /*003e*/ 	.short	0x00ff


	//----- nvinfo : EIATTR_MERCURY_ISA_VERSION
	.align		4
        /*0040*/ 	.byte	0x03, 0x5f
        /*0042*/ 	.short	0x0101


	//----- nvinfo : EIATTR_VRC_CTA_INIT_COUNT
	.align		4
        /*0044*/ 	.byte	0x02, 0x4a
	.zero		1
	.zero		1


	//----- nvinfo : EIATTR_EXIT_INSTR_OFFSETS
	.align		4
        /*0048*/ 	.byte	0x04, 0x1c
        /*004a*/ 	.short	(.L_15 - .L_14)


	//   ....[0]....
.L_14:
        /*004c*/ 	.word	0x00000060


	//----- nvinfo : EIATTR_CBANK_PARAM_SIZE
	.align		4
.L_15:
        /*0050*/ 	.byte	0x03, 0x19
        /*0052*/ 	.short	0x0010


	//----- nvinfo : EIATTR_PARAM_CBANK
	.align		4
        /*0054*/ 	.byte	0x04, 0x0a
        /*0056*/ 	.short	(.L_17 - .L_16)
	.align		4
.L_16:
        /*0058*/ 	.word	index@(.nv.constant0.sum)
        /*005c*/ 	.short	0x0380
        /*005e*/ 	.short	0x0010


	//----- nvinfo : EIATTR_SW_WAR
	.align		4
.L_17:
        /*0060*/ 	.byte	0x04, 0x36
        /*0062*/ 	.short	(.L_19 - .L_18)
.L_18:
        /*0064*/ 	.word	0x00000008
.L_19:


//--------------------- .nv.callgraph             --------------------------
	.section	.nv.callgraph,"",@"SHT_CUDA_CALLGRAPH"
	.align	4
	.sectionentsize	8
	.align		4
        /*0000*/ 	.word	0x00000000
	.align		4
        /*0004*/ 	.word	0xffffffff
	.align		4
        /*0008*/ 	.word	0x00000000
	.align		4
        /*000c*/ 	.word	0xfffffffe
	.align		4
        /*0010*/ 	.word	0x00000000
	.align		4
        /*0014*/ 	.word	0xfffffffd
	.align		4
        /*0018*/ 	.word	0x00000000
	.align		4
        /*001c*/ 	.word	0xfffffffc


//--------------------- .text.sum                 --------------------------
	.section	.text.sum,"ax",@progbits
	.align	128
        .global         sum
        .type           sum,@function
        .size           sum,(.L_x_1 - sum)
        .other          sum,@"STO_CUDA_ENTRY STV_DEFAULT"
sum:
.text.sum:
[----:B------:R-:W-:Y:S08]  /*0000*/  LDC R1, c[0x0][0x37c] ;  /* 0x0000df00ff017b82 */ /* 0x000ff00000000800 */
[----:B------:R-:W0:Y:S01]  /*0010*/  LDC.64 R4, c[0x0][0x388] ;  /* 0x0000e200ff047b82 */ /* 0x000e220000000a00 */
[----:B------:R-:W1:Y:S07]  /*0020*/  LDCU.64 UR4, c[0x0][0x358] ;  /* 0x00006b00ff0477ac */ /* 0x000e6e0008000a00 */
[----:B------:R-:W1:Y:S01]  /*0030*/  LDC.64 R2, c[0x0][0x380] ;  /* 0x0000e000ff027b82 */ /* 0x000e620000000a00 */
[----:B0-----:R-:W-:-:S05]  /*0040*/  IADD3 R5, PT, PT, R5, R4, RZ ;  /* 0x0000000405057210 */ /* 0x001fca0007ffe0ff */
[----:B-1----:R-:W-:Y:S01]  /*0050*/  STG.E desc[UR4][R2.64], R5 ;  /* 0x0000000502007986 */ /* 0x002fe2000c101904 */
[----:B------:R-:W-:Y:S05]  /*0060*/  EXIT ;  /* 0x000000000000794d */ /* 0x000fea0003800000 */
.L_x_0:
[----:B------:R-:W-:-:S00]  /*0070*/  BRA `(.L_x_0) ;  /* 0xfffffffc00fc7947 */ /* 0x000fc0000383ffff */
[----:B------:R-:W-:-:S00]  /*0080*/  NOP ;  /* 0x0000000000007918 */ /* 0x000fc00000000000 */
[----:B------:R-:W-:-:S00]  /*0090*/  NOP ;  /* 0x0000000000007918 */ /* 0x000fc00000000000 */
[----:B------:R-:W-:-:S00]  /*00a0*/  NOP ;  /* 0x0000000000007918 */ /* 0x000fc00000000000 */
[----:B------:R-:W-:-:S00]  /*00b0*/  NOP ;  /* 0x0000000000007918 */ /* 0x000fc00000000000 */
[----:B------:R-:W-:-:S00]  /*00c0*/  NOP ;  /* 0x0000000000007918 */ /* 0x000fc00000000000 */
[----:B------:R-:W-:-:S00]  /*00d0*/  NOP ;  /* 0x0000000000007918 */ /* 0x000fc00000000000 */
[----:B------:R-:W-:-:S00]  /*00e0*/  NOP ;  /* 0x0000000000007918 */ /* 0x000fc00000000000 */
[----:B------:R-:W-:-:S00]  /*00f0*/  NOP ;  /* 0x0000000000007918 */ /* 0x000fc00000000000 */
.L_x_1:


//--------------------- .nv.shared.reserved.0     --------------------------
	.section	.nv.shared.reserved.0,"aw",@nobits
	.weak		__nv_reservedSMEM_offset_0_alias
	.size		__nv_reservedSMEM_offset_0_alias, 0, 64
	.other		__nv_reservedSMEM_offset_0_alias,@"STO_CUDA_RESERVED_SHARED STV_DEFAULT"
__nv_reservedSMEM_offset_0_alias:
	.zero		0
	.zero		64


//--------------------- .nv.constant0.sum         --------------------------
	.section	.nv.constant0.sum,"a",@progbits
	.sectionflags	@""
	.align	4
.nv.constant0.sum:
	.zero		912


//--------------------- SYMBOLS --------------------------

	.type		.nv.reservedSmem.offset0,@object
	.size		.nv.reservedSmem.offset0,0x4
